//
// Generated by NVIDIA NVVM Compiler
//
// Compiler Build ID: CL-36424714
// Cuda compilation tools, release 13.0, V13.0.88
// Based on NVVM 20.0.0
//

.version 9.0
.target sm_100
.address_size 64

	// .globl	_Z10hello_cudav
.extern .func  (.param .b32 func_retval0) vprintf
(
	.param .b64 vprintf_param_0,
	.param .b64 vprintf_param_1
)
;
.global .align 1 .b8 $str[19] = {72, 101, 108, 108, 111, 32, 67, 117, 100, 97, 32, 119, 111, 114, 108, 100, 32, 10};
.global .align 1 .b8 $str$1[28] = {116, 104, 114, 101, 97, 100, 73, 68, 88, 58, 32, 37, 100, 44, 32, 118, 108, 97, 117, 101, 32, 58, 32, 37, 100, 32, 10};
.global .align 1 .b8 $str$2[58] = {98, 108, 111, 99, 107, 73, 100, 120, 46, 120, 32, 58, 32, 37, 100, 44, 32, 116, 104, 114, 101, 97, 100, 73, 100, 120, 46, 120, 32, 58, 32, 37, 100, 44, 32, 103, 105, 100, 32, 58, 32, 37, 100, 44, 32, 118, 97, 108, 117, 101, 32, 58, 32, 37, 100, 32, 10};
.global .align 1 .b8 $str$3[75] = {98, 108, 111, 99, 107, 73, 100, 120, 46, 120, 32, 58, 32, 37, 100, 44, 32, 98, 108, 111, 99, 107, 73, 100, 120, 46, 121, 32, 58, 32, 37, 100, 44, 32, 116, 104, 114, 101, 97, 100, 73, 100, 120, 46, 120, 32, 58, 32, 37, 100, 44, 32, 103, 105, 100, 32, 58, 32, 37, 100, 32, 45, 32, 100, 97, 116, 97, 32, 58, 32, 37, 100, 32, 10};

.visible .entry _Z10hello_cudav()
{
	.reg .b32 	%r<3>;
	.reg .b64 	%rd<3>;

	mov.u64 	%rd1, $str;
	cvta.global.u64 	%rd2, %rd1;
	{ // callseq 0, 0
	.param .b64 param0;
	st.param.b64 	[param0], %rd2;
	.param .b64 param1;
	st.param.b64 	[param1], 0;
	.param .b32 retval0;
	call.uni (retval0), 
	vprintf, 
	(
	param0, 
	param1
	);
	ld.param.b32 	%r1, [retval0];
	} // callseq 0
	ret;

}
	// .globl	_Z23uniqe_idx_calc_threadIxPi
.visible .entry _Z23uniqe_idx_calc_threadIxPi(
	.param .u64 .ptr .align 1 _Z23uniqe_idx_calc_threadIxPi_param_0
)
{
	.local .align 8 .b8 	__local_depot1[8];
	.reg .b64 	%SP;
	.reg .b64 	%SPL;
	.reg .b32 	%r<5>;
	.reg .b64 	%rd<9>;

	mov.u64 	%SPL, __local_depot1;
	cvta.local.u64 	%SP, %SPL;
	ld.param.u64 	%rd1, [_Z23uniqe_idx_calc_threadIxPi_param_0];
	cvta.to.global.u64 	%rd2, %rd1;
	add.u64 	%rd3, %SP, 0;
	add.u64 	%rd4, %SPL, 0;
	mov.u32 	%r1, %tid.x;
	mul.wide.u32 	%rd5, %r1, 4;
	add.s64 	%rd6, %rd2, %rd5;
	ld.global.u32 	%r2, [%rd6];
	st.local.v2.u32 	[%rd4], {%r1, %r2};
	mov.u64 	%rd7, $str$1;
	cvta.global.u64 	%rd8, %rd7;
	{ // callseq 1, 0
	.param .b64 param0;
	st.param.b64 	[param0], %rd8;
	.param .b64 param1;
	st.param.b64 	[param1], %rd3;
	.param .b32 retval0;
	call.uni (retval0), 
	vprintf, 
	(
	param0, 
	param1
	);
	ld.param.b32 	%r3, [retval0];
	} // callseq 1
	ret;

}
	// .globl	_Z21uniqe_gid_calculationPi
.visible .entry _Z21uniqe_gid_calculationPi(
	.param .u64 .ptr .align 1 _Z21uniqe_gid_calculationPi_param_0
)
{
	.local .align 16 .b8 	__local_depot2[16];
	.reg .b64 	%SP;
	.reg .b64 	%SPL;
	.reg .b32 	%r<8>;
	.reg .b64 	%rd<9>;

	mov.u64 	%SPL, __local_depot2;
	cvta.local.u64 	%SP, %SPL;
	ld.param.u64 	%rd1, [_Z21uniqe_gid_calculationPi_param_0];
	cvta.to.global.u64 	%rd2, %rd1;
	add.u64 	%rd3, %SP, 0;
	add.u64 	%rd4, %SPL, 0;
	mov.u32 	%r1, %tid.x;
	mov.u32 	%r2, %ctaid.x;
	mov.u32 	%r3, %ntid.x;
	mad.lo.s32 	%r4, %r2, %r3, %r1;
	mul.wide.s32 	%rd5, %r4, 4;
	add.s64 	%rd6, %rd2, %rd5;
	ld.global.u32 	%r5, [%rd6];
	st.local.v4.u32 	[%rd4], {%r2, %r1, %r4, %r5};
	mov.u64 	%rd7, $str$2;
	cvta.global.u64 	%rd8, %rd7;
	{ // callseq 2, 0
	.param .b64 param0;
	st.param.b64 	[param0], %rd8;
	.param .b64 param1;
	st.param.b64 	[param1], %rd3;
	.param .b32 retval0;
	call.uni (retval0), 
	vprintf, 
	(
	param0, 
	param1
	);
	ld.param.b32 	%r6, [retval0];
	} // callseq 2
	ret;

}
	// .globl	_Z24uniqe_gid_calculation_2dPi
.visible .entry _Z24uniqe_gid_calculation_2dPi(
	.param .u64 .ptr .align 1 _Z24uniqe_gid_calculation_2dPi_param_0
)
{
	.local .align 8 .b8 	__local_depot3[24];
	.reg .b64 	%SP;
	.reg .b64 	%SPL;
	.reg .b32 	%r<11>;
	.reg .b64 	%rd<9>;

	mov.u64 	%SPL, __local_depot3;
	cvta.local.u64 	%SP, %SPL;
	ld.param.u64 	%rd1, [_Z24uniqe_gid_calculation_2dPi_param_0];
	cvta.to.global.u64 	%rd2, %rd1;
	add.u64 	%rd3, %SP, 0;
	add.u64 	%rd4, %SPL, 0;
	mov.u32 	%r1, %tid.x;
	mov.u32 	%r2, %ntid.x;
	mov.u32 	%r3, %ctaid.x;
	mov.u32 	%r4, %nctaid.x;
	mov.u32 	%r5, %ctaid.y;
	mad.lo.s32 	%r6, %r5, %r4, %r3;
	mad.lo.s32 	%r7, %r6, %r2, %r1;
	mul.wide.s32 	%rd5, %r7, 4;
	add.s64 	%rd6, %rd2, %rd5;
	ld.global.u32 	%r8, [%rd6];
	st.local.v2.u32 	[%rd4], {%r3, %r5};
	st.local.v2.u32 	[%rd4+8], {%r1, %r7};
	st.local.u32 	[%rd4+16], %r8;
	mov.u64 	%rd7, $str$3;
	cvta.global.u64 	%rd8, %rd7;
	{ // callseq 3, 0
	.param .b64 param0;
	st.param.b64 	[param0], %rd8;
	.param .b64 param1;
	st.param.b64 	[param1], %rd3;
	.param .b32 retval0;
	call.uni (retval0), 
	vprintf, 
	(
	param0, 
	param1
	);
	ld.param.b32 	%r9, [retval0];
	} // callseq 3
	ret;

}
	// .globl	_Z27uniqe_gid_calculation_2d_2dPi
.visible .entry _Z27uniqe_gid_calculation_2d_2dPi(
	.param .u64 .ptr .align 1 _Z27uniqe_gid_calculation_2d_2dPi_param_0
)
{
	.local .align 8 .b8 	__local_depot4[24];
	.reg .b64 	%SP;
	.reg .b64 	%SPL;
	.reg .b32 	%r<15>;
	.reg .b64 	%rd<9>;

	mov.u64 	%SPL, __local_depot4;
	cvta.local.u64 	%SP, %SPL;
	ld.param.u64 	%rd1, [_Z27uniqe_gid_calculation_2d_2dPi_param_0];
	cvta.to.global.u64 	%rd2, %rd1;
	add.u64 	%rd3, %SP, 0;
	add.u64 	%rd4, %SPL, 0;
	mov.u32 	%r1, %ntid.x;
	mov.u32 	%r2, %tid.y;
	mov.u32 	%r3, %tid.x;
	mad.lo.s32 	%r4, %r1, %r2, %r3;
	mov.u32 	%r5, %ntid.y;
	add.s32 	%r6, %r1, %r5;
	mov.u32 	%r7, %ctaid.x;
	mov.u32 	%r8, %nctaid.x;
	mov.u32 	%r9, %ctaid.y;
	mad.lo.s32 	%r10, %r9, %r8, %r7;
	mad.lo.s32 	%r11, %r10, %r6, %r4;
	mul.wide.s32 	%rd5, %r11, 4;
	add.s64 	%rd6, %rd2, %rd5;
	ld.global.u32 	%r12, [%rd6];
	st.local.v2.u32 	[%rd4], {%r7, %r9};
	st.local.v2.u32 	[%rd4+8], {%r4, %r11};
	st.local.u32 	[%rd4+16], %r12;
	mov.u64 	%rd7, $str$3;
	cvta.global.u64 	%rd8, %rd7;
	{ // callseq 4, 0
	.param .b64 param0;
	st.param.b64 	[param0], %rd8;
	.param .b64 param1;
	st.param.b64 	[param1], %rd3;
	.param .b32 retval0;
	call.uni (retval0), 
	vprintf, 
	(
	param0, 
	param1
	);
	ld.param.b32 	%r13, [retval0];
	} // callseq 4
	ret;

}


// ===== COMPILED SASS (sm_100) =====

	.target	sm_100

	.elftype	@"ET_EXEC"


//--------------------- .note.nv.tkinfo           --------------------------
	.section	.note.nv.tkinfo,"",@"SHT_NOTE"
	.sectionflags	@"SHF_NOTE_NV_TKINFO"
	.tkinfo
        /*0018*/ 	.word	0x00000002
        /*0030*/ 	.string	""
        /*0030*/ 	.string	"ptxas"
        /*0030*/ 	.string	"Cuda compilation tools, release 13.0, V13.0.88"
        /*0030*/ 	.string	"Build cuda_13.0.r13.0/compiler.36424714_0"
        /*0030*/ 	.string	"-arch sm_100 -m 64 "



//--------------------- .note.nv.cuinfo           --------------------------
	.section	.note.nv.cuinfo,"",@"SHT_NOTE"
	.sectionflags	@"SHF_NOTE_NV_CUINFO"
        /*0018*/ 	.short	0x0002
        /*001a*/ 	.short	0x0064
        /*001c*/ 	.short	0x0082
	.zero		2


//--------------------- .nv.info                  --------------------------
	.section	.nv.info,"",@"SHT_CUDA_INFO"
	.align	4


	//----- nvinfo : EIATTR_REGCOUNT
	.align		4
        /*0000*/ 	.byte	0x04, 0x2f
        /*0002*/ 	.short	(.L_5 - .L_4)
	.align		4
.L_4:
        /*0004*/ 	.word	index@(_Z10hello_cudav)
        /*0008*/ 	.word	0x00000018


	//----- nvinfo : EIATTR_FRAME_SIZE
	.align		4
.L_5:
        /*000c*/ 	.byte	0x04, 0x11
        /*000e*/ 	.short	(.L_7 - .L_6)
	.align		4
.L_6:
        /*0010*/ 	.word	index@(_Z10hello_cudav)
        /*0014*/ 	.word	0x00000000


	//----- nvinfo : EIATTR_REGCOUNT
	.align		4
.L_7:
        /*0018*/ 	.byte	0x04, 0x2f
        /*001a*/ 	.short	(.L_9 - .L_8)
	.align		4
.L_8:
        /*001c*/ 	.word	index@(_Z23uniqe_idx_calc_threadIxPi)
        /*0020*/ 	.word	0x00000018


	//----- nvinfo : EIATTR_FRAME_SIZE
	.align		4
.L_9:
        /*0024*/ 	.byte	0x04, 0x11
        /*0026*/ 	.short	(.L_11 - .L_10)
	.align		4
.L_10:
        /*0028*/ 	.word	index@(_Z23uniqe_idx_calc_threadIxPi)
        /*002c*/ 	.word	0x00000008


	//----- nvinfo : EIATTR_REGCOUNT
	.align		4
.L_11:
        /*0030*/ 	.byte	0x04, 0x2f
        /*0032*/ 	.short	(.L_13 - .L_12)
	.align		4
.L_12:
        /*0034*/ 	.word	index@(_Z21uniqe_gid_calculationPi)
        /*0038*/ 	.word	0x00000018


	//----- nvinfo : EIATTR_FRAME_SIZE
	.align		4
.L_13:
        /*003c*/ 	.byte	0x04, 0x11
        /*003e*/ 	.short	(.L_15 - .L_14)
	.align		4
.L_14:
        /*0040*/ 	.word	index@(_Z21uniqe_gid_calculationPi)
        /*0044*/ 	.word	0x00000010


	//----- nvinfo : EIATTR_REGCOUNT
	.align		4
.L_15:
        /*0048*/ 	.byte	0x04, 0x2f
        /*004a*/ 	.short	(.L_17 - .L_16)
	.align		4
.L_16:
        /*004c*/ 	.word	index@(_Z24uniqe_gid_calculation_2dPi)
        /*0050*/ 	.word	0x00000018


	//----- nvinfo : EIATTR_FRAME_SIZE
	.align		4
.L_17:
        /*0054*/ 	.byte	0x04, 0x11
        /*0056*/ 	.short	(.L_19 - .L_18)
	.align		4
.L_18:
        /*0058*/ 	.word	index@(_Z24uniqe_gid_calculation_2dPi)
        /*005c*/ 	.word	0x00000018


	//----- nvinfo : EIATTR_REGCOUNT
	.align		4
.L_19:
        /*0060*/ 	.byte	0x04, 0x2f
        /*0062*/ 	.short	(.L_21 - .L_20)
	.align		4
.L_20:
        /*0064*/ 	.word	index@(_Z27uniqe_gid_calculation_2d_2dPi)
        /*0068*/ 	.word	0x00000018


	//----- nvinfo : EIATTR_FRAME_SIZE
	.align		4
.L_21:
        /*006c*/ 	.byte	0x04, 0x11
        /*006e*/ 	.short	(.L_23 - .L_22)
	.align		4
.L_22:
        /*0070*/ 	.word	index@(_Z27uniqe_gid_calculation_2d_2dPi)
        /*0074*/ 	.word	0x00000018


	//----- nvinfo : EIATTR_MIN_STACK_SIZE
	.align		4
.L_23:
        /*0078*/ 	.byte	0x04, 0x12
        /*007a*/ 	.short	(.L_25 - .L_24)
	.align		4
.L_24:
        /*007c*/ 	.word	index@(_Z27uniqe_gid_calculation_2d_2dPi)
        /*0080*/ 	.word	0x00000018


	//----- nvinfo : EIATTR_MIN_STACK_SIZE
	.align		4
.L_25:
        /*0084*/ 	.byte	0x04, 0x12
        /*0086*/ 	.short	(.L_27 - .L_26)
	.align		4
.L_26:
        /*0088*/ 	.word	index@(_Z24uniqe_gid_calculation_2dPi)
        /*008c*/ 	.word	0x00000018


	//----- nvinfo : EIATTR_MIN_STACK_SIZE
	.align		4
.L_27:
        /*0090*/ 	.byte	0x04, 0x12
        /*0092*/ 	.short	(.L_29 - .L_28)
	.align		4
.L_28:
        /*0094*/ 	.word	index@(_Z21uniqe_gid_calculationPi)
        /*0098*/ 	.word	0x00000010


	//----- nvinfo : EIATTR_MIN_STACK_SIZE
	.align		4
.L_29:
        /*009c*/ 	.byte	0x04, 0x12
        /*009e*/ 	.short	(.L_31 - .L_30)
	.align		4
.L_30:
        /*00a0*/ 	.word	index@(_Z23uniqe_idx_calc_threadIxPi)
        /*00a4*/ 	.word	0x00000008


	//----- nvinfo : EIATTR_MIN_STACK_SIZE
	.align		4
.L_31:
        /*00a8*/ 	.byte	0x04, 0x12
        /*00aa*/ 	.short	(.L_33 - .L_32)
	.align		4
.L_32:
        /*00ac*/ 	.word	index@(_Z10hello_cudav)
        /*00b0*/ 	.word	0x00000000
.L_33:


//--------------------- .nv.compat                --------------------------
	.section	.nv.compat,"",@"SHT_CUDA_COMPAT_INFO"
	.align	4
        /*0000*/ 	.byte	0x02, 0x09, 0x00, 0x00, 0x02, 0x02, 0x01, 0x00, 0x02, 0x05, 0x05, 0x00, 0x03, 0x07, 0x01, 0x01
        /*0010*/ 	.byte	0x02, 0x03, 0x00, 0x00, 0x02, 0x06, 0x01, 0x00, 0x04, 0x0b, 0x08, 0x00, 0x09, 0x00, 0x00, 0x00
        /*0020*/ 	.byte	0x00, 0x00, 0x00, 0x00


//--------------------- .nv.info._Z27uniqe_gid_calculation_2d_2dPi --------------------------
	.section	.nv.info._Z27uniqe_gid_calculation_2d_2dPi,"",@"SHT_CUDA_INFO"
	.sectionflags	@""
	.align	4


	//----- nvinfo : EIATTR_CUDA_API_VERSION
	.align		4
        /*0000*/ 	.byte	0x04, 0x37
        /*0002*/ 	.short	(.L_35 - .L_34)
.L_34:
        /*0004*/ 	.word	0x00000082


	//----- nvinfo : EIATTR_KPARAM_INFO
	.align		4
.L_35:
        /*0008*/ 	.byte	0x04, 0x17
        /*000a*/ 	.short	(.L_37 - .L_36)
.L_36:
        /*000c*/ 	.word	0x00000000
        /*0010*/ 	.short	0x0000
        /*0012*/ 	.short	0x0000
        /*0014*/ 	.byte	0x00, 0xf5, 0x21, 0x00


	//----- nvinfo : EIATTR_SPARSE_MMA_MASK
	.align		4
.L_37:
        /*0018*/ 	.byte	0x03, 0x50
        /*001a*/ 	.short	0x0000


	//----- nvinfo : EIATTR_MAXREG_COUNT
	.align		4
        /*001c*/ 	.byte	0x03, 0x1b
        /*001e*/ 	.short	0x00ff


	//----- nvinfo : EIATTR_EXTERNS
	.align		4
        /*0020*/ 	.byte	0x04, 0x0f
        /*0022*/ 	.short	(.L_39 - .L_38)


	//   ....[0]....
	.align		4
.L_38:
        /*0024*/ 	.word	index@(vprintf)


	//----- nvinfo : EIATTR_MERCURY_ISA_VERSION
	.align		4
.L_39:
        /*0028*/ 	.byte	0x03, 0x5f
        /*002a*/ 	.short	0x0101


	//----- nvinfo : EIATTR_VRC_CTA_INIT_COUNT
	.align		4
        /*002c*/ 	.byte	0x02, 0x4a
	.zero		1
	.zero		1


	//----- nvinfo : EIATTR_SYSCALL_OFFSETS
	.align		4
        /*0030*/ 	.byte	0x04, 0x46
        /*0032*/ 	.short	(.L_41 - .L_40)


	//   ....[0]....
.L_40:
        /*0034*/ 	.word	0x000001e0


	//----- nvinfo : EIATTR_EXIT_INSTR_OFFSETS
	.align		4
.L_41:
        /*0038*/ 	.byte	0x04, 0x1c
        /*003a*/ 	.short	(.L_43 - .L_42)


	//   ....[0]....
.L_42:
        /*003c*/ 	.word	0x000001f0


	//----- nvinfo : EIATTR_CBANK_PARAM_SIZE
	.align		4
.L_43:
        /*0040*/ 	.byte	0x03, 0x19
        /*0042*/ 	.short	0x0008


	//----- nvinfo : EIATTR_PARAM_CBANK
	.align		4
        /*0044*/ 	.byte	0x04, 0x0a
        /*0046*/ 	.short	(.L_45 - .L_44)
	.align		4
.L_44:
        /*0048*/ 	.word	index@(.nv.constant0._Z27uniqe_gid_calculation_2d_2dPi)
        /*004c*/ 	.short	0x0380
        /*004e*/ 	.short	0x0008


	//----- nvinfo : EIATTR_SW_WAR
	.align		4
.L_45:
        /*0050*/ 	.byte	0x04, 0x36
        /*0052*/ 	.short	(.L_47 - .L_46)
.L_46:
        /*0054*/ 	.word	0x00000008
.L_47:


//--------------------- .nv.info._Z24uniqe_gid_calculation_2dPi --------------------------
	.section	.nv.info._Z24uniqe_gid_calculation_2dPi,"",@"SHT_CUDA_INFO"
	.sectionflags	@""
	.align	4


	//----- nvinfo : EIATTR_CUDA_API_VERSION
	.align		4
        /*0000*/ 	.byte	0x04, 0x37
        /*0002*/ 	.short	(.L_49 - .L_48)
.L_48:
        /*0004*/ 	.word	0x00000082


	//----- nvinfo : EIATTR_KPARAM_INFO
	.align		4
.L_49:
        /*0008*/ 	.byte	0x04, 0x17
        /*000a*/ 	.short	(.L_51 - .L_50)
.L_50:
        /*000c*/ 	.word	0x00000000
        /*0010*/ 	.short	0x0000
        /*0012*/ 	.short	0x0000
        /*0014*/ 	.byte	0x00, 0xf5, 0x21, 0x00


	//----- nvinfo : EIATTR_SPARSE_MMA_MASK
	.align		4
.L_51:
        /*0018*/ 	.byte	0x03, 0x50
        /*001a*/ 	.short	0x0000


	//----- nvinfo : EIATTR_MAXREG_COUNT
	.align		4
        /*001c*/ 	.byte	0x03, 0x1b
        /*001e*/ 	.short	0x00ff


	//----- nvinfo : EIATTR_EXTERNS
	.align		4
        /*0020*/ 	.byte	0x04, 0x0f
        /*0022*/ 	.short	(.L_53 - .L_52)


	//   ....[0]....
	.align		4
.L_52:
        /*0024*/ 	.word	index@(vprintf)


	//----- nvinfo : EIATTR_MERCURY_ISA_VERSION
	.align		4
.L_53:
        /*0028*/ 	.byte	0x03, 0x5f
        /*002a*/ 	.short	0x0101


	//----- nvinfo : EIATTR_VRC_CTA_INIT_COUNT
	.align		4
        /*002c*/ 	.byte	0x02, 0x4a
	.zero		1
	.zero		1


	//----- nvinfo : EIATTR_SYSCALL_OFFSETS
	.align		4
        /*0030*/ 	.byte	0x04, 0x46
        /*0032*/ 	.short	(.L_55 - .L_54)


	//   ....[0]....
.L_54:
        /*0034*/ 	.word	0x000001a0


	//----- nvinfo : EIATTR_EXIT_INSTR_OFFSETS
	.align		4
.L_55:
        /*0038*/ 	.byte	0x04, 0x1c
        /*003a*/ 	.short	(.L_57 - .L_56)


	//   ....[0]....
.L_56:
        /*003c*/ 	.word	0x000001b0


	//----- nvinfo : EIATTR_CBANK_PARAM_SIZE
	.align		4
.L_57:
        /*0040*/ 	.byte	0x03, 0x19
        /*0042*/ 	.short	0x0008


	//----- nvinfo : EIATTR_PARAM_CBANK
	.align		4
        /*0044*/ 	.byte	0x04, 0x0a
        /*0046*/ 	.short	(.L_59 - .L_58)
	.align		4
.L_58:
        /*0048*/ 	.word	index@(.nv.constant0._Z24uniqe_gid_calculation_2dPi)
        /*004c*/ 	.short	0x0380
        /*004e*/ 	.short	0x0008


	//----- nvinfo : EIATTR_SW_WAR
	.align		4
.L_59:
        /*0050*/ 	.byte	0x04, 0x36
        /*0052*/ 	.short	(.L_61 - .L_60)
.L_60:
        /*0054*/ 	.word	0x00000008
.L_61:


//--------------------- .nv.info._Z21uniqe_gid_calculationPi --------------------------
	.section	.nv.info._Z21uniqe_gid_calculationPi,"",@"SHT_CUDA_INFO"
	.sectionflags	@""
	.align	4


	//----- nvinfo : EIATTR_CUDA_API_VERSION
	.align		4
        /*0000*/ 	.byte	0x04, 0x37
        /*0002*/ 	.short	(.L_63 - .L_62)
.L_62:
        /*0004*/ 	.word	0x00000082


	//----- nvinfo : EIATTR_KPARAM_INFO
	.align		4
.L_63:
        /*0008*/ 	.byte	0x04, 0x17
        /*000a*/ 	.short	(.L_65 - .L_64)
.L_64:
        /*000c*/ 	.word	0x00000000
        /*0010*/ 	.short	0x0000
        /*0012*/ 	.short	0x0000
        /*0014*/ 	.byte	0x00, 0xf5, 0x21, 0x00


	//----- nvinfo : EIATTR_SPARSE_MMA_MASK
	.align		4
.L_65:
        /*0018*/ 	.byte	0x03, 0x50
        /*001a*/ 	.short	0x0000


	//----- nvinfo : EIATTR_MAXREG_COUNT
	.align		4
        /*001c*/ 	.byte	0x03, 0x1b
        /*001e*/ 	.short	0x00ff


	//----- nvinfo : EIATTR_EXTERNS
	.align		4
        /*0020*/ 	.byte	0x04, 0x0f
        /*0022*/ 	.short	(.L_67 - .L_66)


	//   ....[0]....
	.align		4
.L_66:
        /*0024*/ 	.word	index@(vprintf)


	//----- nvinfo : EIATTR_MERCURY_ISA_VERSION
	.align		4
.L_67:
        /*0028*/ 	.byte	0x03, 0x5f
        /*002a*/ 	.short	0x0101


	//----- nvinfo : EIATTR_VRC_CTA_INIT_COUNT
	.align		4
        /*002c*/ 	.byte	0x02, 0x4a
	.zero		1
	.zero		1


	//----- nvinfo : EIATTR_SYSCALL_OFFSETS
	.align		4
        /*0030*/ 	.byte	0x04, 0x46
        /*0032*/ 	.short	(.L_69 - .L_68)


	//   ....[0]....
.L_68:
        /*0034*/ 	.word	0x00000150


	//----- nvinfo : EIATTR_EXIT_INSTR_OFFSETS
	.align		4
.L_69:
        /*0038*/ 	.byte	0x04, 0x1c
        /*003a*/ 	.short	(.L_71 - .L_70)


	//   ....[0]....
.L_70:
        /*003c*/ 	.word	0x00000160


	//----- nvinfo : EIATTR_CBANK_PARAM_SIZE
	.align		4
.L_71:
        /*0040*/ 	.byte	0x03, 0x19
        /*0042*/ 	.short	0x0008


	//----- nvinfo : EIATTR_PARAM_CBANK
	.align		4
        /*0044*/ 	.byte	0x04, 0x0a
        /*0046*/ 	.short	(.L_73 - .L_72)
	.align		4
.L_72:
        /*0048*/ 	.word	index@(.nv.constant0._Z21uniqe_gid_calculationPi)
        /*004c*/ 	.short	0x0380
        /*004e*/ 	.short	0x0008


	//----- nvinfo : EIATTR_SW_WAR
	.align		4
.L_73:
        /*0050*/ 	.byte	0x04, 0x36
        /*0052*/ 	.short	(.L_75 - .L_74)
.L_74:
        /*0054*/ 	.word	0x00000008
.L_75:


//--------------------- .nv.info._Z23uniqe_idx_calc_threadIxPi --------------------------
	.section	.nv.info._Z23uniqe_idx_calc_threadIxPi,"",@"SHT_CUDA_INFO"
	.sectionflags	@""
	.align	4


	//----- nvinfo : EIATTR_CUDA_API_VERSION
	.align		4
        /*0000*/ 	.byte	0x04, 0x37
        /*0002*/ 	.short	(.L_77 - .L_76)
.L_76:
        /*0004*/ 	.word	0x00000082


	//----- nvinfo : EIATTR_KPARAM_INFO
	.align		4
.L_77:
        /*0008*/ 	.byte	0x04, 0x17
        /*000a*/ 	.short	(.L_79 - .L_78)
.L_78:
        /*000c*/ 	.word	0x00000000
        /*0010*/ 	.short	0x0000
        /*0012*/ 	.short	0x0000
        /*0014*/ 	.byte	0x00, 0xf5, 0x21, 0x00


	//----- nvinfo : EIATTR_SPARSE_MMA_MASK
	.align		4
.L_79:
        /*0018*/ 	.byte	0x03, 0x50
        /*001a*/ 	.short	0x0000


	//----- nvinfo : EIATTR_MAXREG_COUNT
	.align		4
        /*001c*/ 	.byte	0x03, 0x1b
        /*001e*/ 	.short	0x00ff


	//----- nvinfo : EIATTR_EXTERNS
	.align		4
        /*0020*/ 	.byte	0x04, 0x0f
        /*0022*/ 	.short	(.L_81 - .L_80)


	//   ....[0]....
	.align		4
.L_80:
        /*0024*/ 	.word	index@(vprintf)


	//----- nvinfo : EIATTR_MERCURY_ISA_VERSION
	.align		4
.L_81:
        /*0028*/ 	.byte	0x03, 0x5f
        /*002a*/ 	.short	0x0101


	//----- nvinfo : EIATTR_VRC_CTA_INIT_COUNT
	.align		4
        /*002c*/ 	.byte	0x02, 0x4a
	.zero		1
	.zero		1


	//----- nvinfo : EIATTR_SYSCALL_OFFSETS
	.align		4
        /*0030*/ 	.byte	0x04, 0x46
        /*0032*/ 	.short	(.L_83 - .L_82)


	//   ....[0]....
.L_82:
        /*0034*/ 	.word	0x00000120


	//----- nvinfo : EIATTR_EXIT_INSTR_OFFSETS
	.align		4
.L_83:
        /*0038*/ 	.byte	0x04, 0x1c
        /*003a*/ 	.short	(.L_85 - .L_84)


	//   ....[0]....
.L_84:
        /*003c*/ 	.word	0x00000130


	//----- nvinfo : EIATTR_CBANK_PARAM_SIZE
	.align		4
.L_85:
        /*0040*/ 	.byte	0x03, 0x19
        /*0042*/ 	.short	0x0008


	//----- nvinfo : EIATTR_PARAM_CBANK
	.align		4
        /*0044*/ 	.byte	0x04, 0x0a
        /*0046*/ 	.short	(.L_87 - .L_86)
	.align		4
.L_86:
        /*0048*/ 	.word	index@(.nv.constant0._Z23uniqe_idx_calc_threadIxPi)
        /*004c*/ 	.short	0x0380
        /*004e*/ 	.short	0x0008


	//----- nvinfo : EIATTR_SW_WAR
	.align		4
.L_87:
        /*0050*/ 	.byte	0x04, 0x36
        /*0052*/ 	.short	(.L_89 - .L_88)
.L_88:
        /*0054*/ 	.word	0x00000008
.L_89:


//--------------------- .nv.info._Z10hello_cudav  --------------------------
	.section	.nv.info._Z10hello_cudav,"",@"SHT_CUDA_INFO"
	.sectionflags	@""
	.align	4


	//----- nvinfo : EIATTR_CUDA_API_VERSION
	.align		4
        /*0000*/ 	.byte	0x04, 0x37
        /*0002*/ 	.short	(.L_91 - .L_90)
.L_90:
        /*0004*/ 	.word	0x00000082


	//----- nvinfo : EIATTR_SPARSE_MMA_MASK
	.align		4
.L_91:
        /*0008*/ 	.byte	0x03, 0x50
        /*000a*/ 	.short	0x0000


	//----- nvinfo : EIATTR_MAXREG_COUNT
	.align		4
        /*000c*/ 	.byte	0x03, 0x1b
        /*000e*/ 	.short	0x00ff


	//----- nvinfo : EIATTR_EXTERNS
	.align		4
        /*0010*/ 	.byte	0x04, 0x0f
        /*0012*/ 	.short	(.L_93 - .L_92)


	//   ....[0]....
	.align		4
.L_92:
        /*0014*/ 	.word	index@(vprintf)


	//----- nvinfo : EIATTR_MERCURY_ISA_VERSION
	.align		4
.L_93:
        /*0018*/ 	.byte	0x03, 0x5f
        /*001a*/ 	.short	0x0101


	//----- nvinfo : EIATTR_VRC_CTA_INIT_COUNT
	.align		4
        /*001c*/ 	.byte	0x02, 0x4a
	.zero		1
	.zero		1


	//----- nvinfo : EIATTR_SYSCALL_OFFSETS
	.align		4
        /*0020*/ 	.byte	0x04, 0x46
        /*0022*/ 	.short	(.L_95 - .L_94)


	//   ....[0]....
.L_94:
        /*0024*/ 	.word	0x00000080


	//----- nvinfo : EIATTR_EXIT_INSTR_OFFSETS
	.align		4
.L_95:
        /*0028*/ 	.byte	0x04, 0x1c
        /*002a*/ 	.short	(.L_97 - .L_96)


	//   ....[0]....
.L_96:
        /*002c*/ 	.word	0x00000090


	//----- nvinfo : EIATTR_SW_WAR
	.align		4
.L_97:
        /*0030*/ 	.byte	0x04, 0x36
        /*0032*/ 	.short	(.L_99 - .L_98)
.L_98:
        /*0034*/ 	.word	0x00000008
.L_99:


//--------------------- .nv.callgraph             --------------------------
	.section	.nv.callgraph,"",@"SHT_CUDA_CALLGRAPH"
	.align	4
	.sectionentsize	8
	.align		4
        /*0000*/ 	.word	0x00000000
	.align		4
        /*0004*/ 	.word	0xffffffff
	.align		4
        /*0008*/ 	.word	index@(_Z27uniqe_gid_calculation_2d_2dPi)
	.align		4
        /*000c*/ 	.word	index@(vprintf)
	.align		4
        /*0010*/ 	.word	index@(_Z24uniqe_gid_calculation_2dPi)
	.align		4
        /*0014*/ 	.word	index@(vprintf)
	.align		4
        /*0018*/ 	.word	index@(_Z21uniqe_gid_calculationPi)
	.align		4
        /*001c*/ 	.word	index@(vprintf)
	.align		4
        /*0020*/ 	.word	index@(_Z23uniqe_idx_calc_threadIxPi)
	.align		4
        /*0024*/ 	.word	index@(vprintf)
	.align		4
        /*0028*/ 	.word	index@(_Z10hello_cudav)
	.align		4
        /*002c*/ 	.word	index@(vprintf)
	.align		4
        /*0030*/ 	.word	0x00000000
	.align		4
        /*0034*/ 	.word	0xfffffffe
	.align		4
        /*0038*/ 	.word	0x00000000
	.align		4
        /*003c*/ 	.word	0xfffffffd
	.align		4
        /*0040*/ 	.word	0x00000000
	.align		4
        /*0044*/ 	.word	0xfffffffc


//--------------------- .nv.constant4             --------------------------
	.section	.nv.constant4,"a",@progbits
	.align	8
	.align		8
.nv.constant4:
        /*0000*/ 	.dword	vprintf
	.align		8
        /*0008*/ 	.dword	$str
	.align		8
        /*0010*/ 	.dword	$str$1
	.align		8
        /*0018*/ 	.dword	$str$2
	.align		8
        /*0020*/ 	.dword	$str$3


//--------------------- .text._Z27uniqe_gid_calculation_2d_2dPi --------------------------
	.section	.text._Z27uniqe_gid_calculation_2d_2dPi,"ax",@progbits
	.align	128
        .global         _Z27uniqe_gid_calculation_2d_2dPi
        .type           _Z27uniqe_gid_calculation_2d_2dPi,@function
        .size           _Z27uniqe_gid_calculation_2d_2dPi,(.L_x_10 - _Z27uniqe_gid_calculation_2d_2dPi)
        .other          _Z27uniqe_gid_calculation_2d_2dPi,@"STO_CUDA_ENTRY STV_DEFAULT"
_Z27uniqe_gid_calculation_2d_2dPi:
.text._Z27uniqe_gid_calculation_2d_2dPi:
[----:B------:R-:W0:Y:S01]  /*0000*/  LDC R1, c[0x0][0x37c] ;  /* 0x0000df00ff017b82 */ /* 0x000e220000000800 */
[----:B------:R-:W1:Y:S01]  /*0010*/  S2R R2, SR_TID.Y ;  /* 0x0000000000027919 */ /* 0x000e620000002200 */
[----:B------:R-:W2:Y:S06]  /*0020*/  LDCU UR5, c[0x0][0x2fc] ;  /* 0x00005f80ff0577ac */ /* 0x000eac0008000800 */
[----:B------:R-:W3:Y:S01]  /*0030*/  LDC.64 R8, c[0x0][0x380] ;  /* 0x0000e000ff087b82 */ /* 0x000ee20000000a00 */
[----:B0-----:R-:W-:Y:S01]  /*0040*/  IADD3 R1, PT, PT, R1, -0x18, RZ ;  /* 0xffffffe801017810 */ /* 0x001fe20007ffe0ff */
[----:B------:R-:W1:Y:S01]  /*0050*/  S2R R3, SR_TID.X ;  /* 0x0000000000037919 */ /* 0x000e620000002100 */
[----:B------:R-:W0:Y:S01]  /*0060*/  LDCU UR8, c[0x0][0x360] ;  /* 0x00006c00ff0877ac */ /* 0x000e220008000800 */
[----:B------:R-:W4:Y:S01]  /*0070*/  S2R R12, SR_CTAID.X ;  /* 0x00000000000c7919 */ /* 0x000f220000002500 */
[----:B------:R-:W0:Y:S01]  /*0080*/  LDCU UR4, c[0x0][0x364] ;  /* 0x00006c80ff0477ac */ /* 0x000e220008000800 */
[----:B------:R-:W4:Y:S01]  /*0090*/  S2R R13, SR_CTAID.Y ;  /* 0x00000000000d7919 */ /* 0x000f220000002600 */
[----:B------:R-:W4:Y:S01]  /*00a0*/  LDCU UR9, c[0x0][0x370] ;  /* 0x00006e00ff0977ac */ /* 0x000f220008000800 */
[----:B------:R-:W5:Y:S01]  /*00b0*/  LDCU.64 UR6, c[0x0][0x358] ;  /* 0x00006b00ff0677ac */ /* 0x000f620008000a00 */
[----:B0-----:R-:W-:-:S02]  /*00c0*/  UIADD3 UR4, UPT, UPT, UR8, UR4, URZ ;  /* 0x0000000408047290 */ /* 0x001fc4000fffe0ff */
[----:B-1----:R-:W-:Y:S02]  /*00d0*/  IMAD R2, R2, UR8, R3 ;  /* 0x0000000802027c24 */ /* 0x002fe4000f8e0203 */
[----:B----4-:R-:W-:-:S04]  /*00e0*/  IMAD R3, R13, UR9, R12 ;  /* 0x000000090d037c24 */ /* 0x010fc8000f8e020c */
[----:B------:R-:W-:-:S04]  /*00f0*/  IMAD R3, R3, UR4, R2 ;  /* 0x0000000403037c24 */ /* 0x000fc8000f8e0202 */
[----:B---3--:R-:W-:-:S06]  /*0100*/  IMAD.WIDE R8, R3, 0x4, R8 ;  /* 0x0000000403087825 */ /* 0x008fcc00078e0208 */
[----:B-----5:R-:W3:Y:S01]  /*0110*/  LDG.E R8, desc[UR6][R8.64] ;  /* 0x0000000608087981 */ /* 0x020ee2000c1e1900 */
[----:B------:R-:W-:Y:S01]  /*0120*/  MOV R0, 0x0 ;  /* 0x0000000000007802 */ /* 0x000fe20000000f00 */
[----:B------:R-:W0:Y:S02]  /*0130*/  LDCU UR4, c[0x0][0x2f8] ;  /* 0x00005f00ff0477ac */ /* 0x000e240008000800 */
[----:B------:R1:W-:Y:S01]  /*0140*/  STL.64 [R1], R12 ;  /* 0x0000000c01007387 */ /* 0x0003e20000100a00 */
[----:B------:R1:W4:Y:S01]  /*0150*/  LDC.64 R10, c[0x4][R0] ;  /* 0x01000000000a7b82 */ /* 0x0003220000000a00 */
[----:B------:R-:W5:Y:S02]  /*0160*/  LDCU.64 UR6, c[0x4][0x20] ;  /* 0x01000400ff0677ac */ /* 0x000f640008000a00 */
[----:B------:R1:W-:Y:S01]  /*0170*/  STL.64 [R1+0x8], R2 ;  /* 0x0000080201007387 */ /* 0x0003e20000100a00 */
[----:B0-----:R-:W-:Y:S02]  /*0180*/  IADD3 R6, P0, PT, R1, UR4, RZ ;  /* 0x0000000401067c10 */ /* 0x001fe4000ff1e0ff */
[----:B-----5:R-:W-:-:S02]  /*0190*/  MOV R4, UR6 ;  /* 0x0000000600047c02 */ /* 0x020fc40008000f00 */
[----:B------:R-:W-:Y:S02]  /*01a0*/  MOV R5, UR7 ;  /* 0x0000000700057c02 */ /* 0x000fe40008000f00 */
[----:B--2---:R-:W-:Y:S01]  /*01b0*/  IADD3.X R7, PT, PT, RZ, UR5, RZ, P0, !PT ;  /* 0x00000005ff077c10 */ /* 0x004fe200087fe4ff */
[----:B---34-:R1:W-:Y:S06]  /*01c0*/  STL [R1+0x10], R8 ;  /* 0x0000100801007387 */ /* 0x0183ec0000100800 */
[----:B------:R-:W-:-:S07]  /*01d0*/  LEPC R20, `(.L_x_0) ;  /* 0x000000001014794e */ /* 0x000fce0000000000 */
[----:B-1----:R-:W-:Y:S05]  /*01e0*/  CALL.ABS.NOINC R10 ;  /* 0x000000000a007343 */ /* 0x002fea0003c00000 */
.L_x_0:
[----:B------:R-:W-:Y:S05]  /*01f0*/  EXIT ;  /* 0x000000000000794d */ /* 0x000fea0003800000 */
.L_x_1:
[----:B------:R-:W-:-:S00]  /*0200*/  BRA `(.L_x_1) ;  /* 0xfffffffc00fc7947 */ /* 0x000fc0000383ffff */
[----:B------:R-:W-:-:S00]  /*0210*/  NOP ;  /* 0x0000000000007918 */ /* 0x000fc00000000000 */
        /* <DEDUP_REMOVED lines=14> */
.L_x_10:


//--------------------- .text._Z24uniqe_gid_calculation_2dPi --------------------------
	.section	.text._Z24uniqe_gid_calculation_2dPi,"ax",@progbits
	.align	128
        .global         _Z24uniqe_gid_calculation_2dPi
        .type           _Z24uniqe_gid_calculation_2dPi,@function
        .size           _Z24uniqe_gid_calculation_2dPi,(.L_x_11 - _Z24uniqe_gid_calculation_2dPi)
        .other          _Z24uniqe_gid_calculation_2dPi,@"STO_CUDA_ENTRY STV_DEFAULT"
_Z24uniqe_gid_calculation_2dPi:
.text._Z24uniqe_gid_calculation_2dPi:
[----:B------:R-:W0:Y:S01]  /*0000*/  LDC R1, c[0x0][0x37c] ;  /* 0x0000df00ff017b82 */ /* 0x000e220000000800 */
[----:B------:R-:W1:Y:S01]  /*0010*/  S2R R12, SR_CTAID.X ;  /* 0x00000000000c7919 */ /* 0x000e620000002500 */
[----:B------:R-:W2:Y:S06]  /*0020*/  LDCU UR6, c[0x0][0x2fc] ;  /* 0x00005f80ff0677ac */ /* 0x000eac0008000800 */
[----:B------:R-:W3:Y:S01]  /*0030*/  LDC.64 R2, c[0x0][0x380] ;  /* 0x0000e000ff027b82 */ /* 0x000ee20000000a00 */
[----:B0-----:R-:W-:Y:S01]  /*0040*/  VIADD R1, R1, 0xffffffe8 ;  /* 0xffffffe801017836 */ /* 0x001fe20000000000 */
[----:B------:R-:W1:Y:S01]  /*0050*/  S2R R13, SR_CTAID.Y ;  /* 0x00000000000d7919 */ /* 0x000e620000002600 */
[----:B------:R-:W0:Y:S01]  /*0060*/  LDCU UR7, c[0x0][0x360] ;  /* 0x00006c00ff0777ac */ /* 0x000e220008000800 */
[----:B------:R-:W0:Y:S01]  /*0070*/  S2R R10, SR_TID.X ;  /* 0x00000000000a7919 */ /* 0x000e220000002100 */
[----:B------:R-:W1:Y:S01]  /*0080*/  LDCU UR8, c[0x0][0x370] ;  /* 0x00006e00ff0877ac */ /* 0x000e620008000800 */
[----:B------:R-:W4:Y:S01]  /*0090*/  LDCU.64 UR4, c[0x0][0x358] ;  /* 0x00006b00ff0477ac */ /* 0x000f220008000a00 */
[----:B-1----:R-:W-:Y:S01]  /*00a0*/  IMAD R11, R13, UR8, R12 ;  /* 0x000000080d0b7c24 */ /* 0x002fe2000f8e020c */
[----:B------:R-:W-:Y:S01]  /*00b0*/  MOV R0, 0x0 ;  /* 0x0000000000007802 */ /* 0x000fe20000000f00 */
[----:B------:R1:W-:Y:S01]  /*00c0*/  STL.64 [R1], R12 ;  /* 0x0000000c01007387 */ /* 0x0003e20000100a00 */
[----:B------:R-:W5:Y:S01]  /*00d0*/  LDCU.64 UR8, c[0x4][0x20] ;  /* 0x01000400ff0877ac */ /* 0x000f620008000a00 */
[----:B0-----:R-:W-:-:S04]  /*00e0*/  IMAD R11, R11, UR7, R10 ;  /* 0x000000070b0b7c24 */ /* 0x001fc8000f8e020a */
[----:B---3--:R-:W-:-:S06]  /*00f0*/  IMAD.WIDE R2, R11, 0x4, R2 ;  /* 0x000000040b027825 */ /* 0x008fcc00078e0202 */
[----:B----4-:R-:W3:Y:S01]  /*0100*/  LDG.E R2, desc[UR4][R2.64] ;  /* 0x0000000402027981 */ /* 0x010ee2000c1e1900 */
[----:B------:R-:W0:Y:S01]  /*0110*/  LDCU UR4, c[0x0][0x2f8] ;  /* 0x00005f00ff0477ac */ /* 0x000e220008000800 */
[----:B------:R1:W4:Y:S02]  /*0120*/  LDC.64 R8, c[0x4][R0] ;  /* 0x0100000000087b82 */ /* 0x0003240000000a00 */
[----:B------:R1:W-:Y:S01]  /*0130*/  STL.64 [R1+0x8], R10 ;  /* 0x0000080a01007387 */ /* 0x0003e20000100a00 */
[----:B-----5:R-:W-:Y:S01]  /*0140*/  IMAD.U32 R4, RZ, RZ, UR8 ;  /* 0x00000008ff047e24 */ /* 0x020fe2000f8e00ff */
[----:B------:R-:W-:Y:S02]  /*0150*/  MOV R5, UR9 ;  /* 0x0000000900057c02 */ /* 0x000fe40008000f00 */
[----:B0-----:R-:W-:-:S04]  /*0160*/  IADD3 R6, P0, PT, R1, UR4, RZ ;  /* 0x0000000401067c10 */ /* 0x001fc8000ff1e0ff */
[----:B--2---:R-:W-:Y:S01]  /*0170*/  IADD3.X R7, PT, PT, RZ, UR6, RZ, P0, !PT ;  /* 0x00000006ff077c10 */ /* 0x004fe200087fe4ff */
[----:B---34-:R1:W-:Y:S08]  /*0180*/  STL [R1+0x10], R2 ;  /* 0x0000100201007387 */ /* 0x0183f00000100800 */
[----:B------:R-:W-:-:S07]  /*0190*/  LEPC R20, `(.L_x_2) ;  /* 0x000000001014794e */ /* 0x000fce0000000000 */
[----:B-1----:R-:W-:Y:S05]  /*01a0*/  CALL.ABS.NOINC R8 ;  /* 0x0000000008007343 */ /* 0x002fea0003c00000 */
.L_x_2:
[----:B------:R-:W-:Y:S05]  /*01b0*/  EXIT ;  /* 0x000000000000794d */ /* 0x000fea0003800000 */
.L_x_3:
        /* <DEDUP_REMOVED lines=12> */
.L_x_11:


//--------------------- .text._Z21uniqe_gid_calculationPi --------------------------
	.section	.text._Z21uniqe_gid_calculationPi,"ax",@progbits
	.align	128
        .global         _Z21uniqe_gid_calculationPi
        .type           _Z21uniqe_gid_calculationPi,@function
        .size           _Z21uniqe_gid_calculationPi,(.L_x_12 - _Z21uniqe_gid_calculationPi)
        .other          _Z21uniqe_gid_calculationPi,@"STO_CUDA_ENTRY STV_DEFAULT"
_Z21uniqe_gid_calculationPi:
.text._Z21uniqe_gid_calculationPi:
[----:B------:R-:W0:Y:S01]  /*0000*/  LDC R1, c[0x0][0x37c] ;  /* 0x0000df00ff017b82 */ /* 0x000e220000000800 */
[----:B------:R-:W1:Y:S07]  /*0010*/  S2R R13, SR_TID.X ;  /* 0x00000000000d7919 */ /* 0x000e6e0000002100 */
[----:B------:R-:W2:Y:S01]  /*0020*/  LDC.64 R2, c[0x0][0x380] ;  /* 0x0000e000ff027b82 */ /* 0x000ea20000000a00 */
[----:B------:R-:W3:Y:S01]  /*0030*/  LDCU UR6, c[0x0][0x2fc] ;  /* 0x00005f80ff0677ac */ /* 0x000ee20008000800 */
[----:B0-----:R-:W-:Y:S01]  /*0040*/  VIADD R1, R1, 0xfffffff0 ;  /* 0xfffffff001017836 */ /* 0x001fe20000000000 */
[----:B------:R-:W1:Y:S01]  /*0050*/  S2R R12, SR_CTAID.X ;  /* 0x00000000000c7919 */ /* 0x000e620000002500 */
[----:B------:R-:W1:Y:S01]  /*0060*/  LDCU UR7, c[0x0][0x360] ;  /* 0x00006c00ff0777ac */ /* 0x000e620008000800 */
[----:B------:R-:W0:Y:S01]  /*0070*/  LDCU.64 UR4, c[0x0][0x358] ;  /* 0x00006b00ff0477ac */ /* 0x000e220008000a00 */
[----:B------:R-:W-:Y:S01]  /*0080*/  MOV R0, 0x0 ;  /* 0x0000000000007802 */ /* 0x000fe20000000f00 */
[----:B------:R-:W4:Y:S01]  /*0090*/  LDCU.64 UR8, c[0x4][0x18] ;  /* 0x01000300ff0877ac */ /* 0x000f220008000a00 */
[----:B-1----:R-:W-:-:S04]  /*00a0*/  IMAD R14, R12, UR7, R13 ;  /* 0x000000070c0e7c24 */ /* 0x002fc8000f8e020d */
[----:B--2---:R-:W-:-:S05]  /*00b0*/  IMAD.WIDE R2, R14, 0x4, R2 ;  /* 0x000000040e027825 */ /* 0x004fca00078e0202 */
[----:B0-----:R-:W2:Y:S01]  /*00c0*/  LDG.E R15, desc[UR4][R2.64] ;  /* 0x00000004020f7981 */ /* 0x001ea2000c1e1900 */
[----:B------:R-:W0:Y:S01]  /*00d0*/  LDCU UR4, c[0x0][0x2f8] ;  /* 0x00005f00ff0477ac */ /* 0x000e220008000800 */
[----:B------:R1:W1:Y:S01]  /*00e0*/  LDC.64 R8, c[0x4][R0] ;  /* 0x0100000000087b82 */ /* 0x0002620000000a00 */
[----:B----4-:R-:W-:Y:S01]  /*00f0*/  IMAD.U32 R4, RZ, RZ, UR8 ;  /* 0x00000008ff047e24 */ /* 0x010fe2000f8e00ff */
[----:B------:R-:W-:Y:S02]  /*0100*/  MOV R5, UR9 ;  /* 0x0000000900057c02 */ /* 0x000fe40008000f00 */
[----:B0-----:R-:W-:-:S04]  /*0110*/  IADD3 R6, P0, PT, R1, UR4, RZ ;  /* 0x0000000401067c10 */ /* 0x001fc8000ff1e0ff */
[----:B---3--:R-:W-:Y:S01]  /*0120*/  IADD3.X R7, PT, PT, RZ, UR6, RZ, P0, !PT ;  /* 0x00000006ff077c10 */ /* 0x008fe200087fe4ff */
[----:B-12---:R0:W-:Y:S08]  /*0130*/  STL.128 [R1], R12 ;  /* 0x0000000c01007387 */ /* 0x0061f00000100c00 */
[----:B------:R-:W-:-:S07]  /*0140*/  LEPC R20, `(.L_x_4) ;  /* 0x000000001014794e */ /* 0x000fce0000000000 */
[----:B0-----:R-:W-:Y:S05]  /*0150*/  CALL.ABS.NOINC R8 ;  /* 0x0000000008007343 */ /* 0x001fea0003c00000 */
.L_x_4:
[----:B------:R-:W-:Y:S05]  /*0160*/  EXIT ;  /* 0x000000000000794d */ /* 0x000fea0003800000 */
.L_x_5:
        /* <DEDUP_REMOVED lines=9> */
.L_x_12:


//--------------------- .text._Z23uniqe_idx_calc_threadIxPi --------------------------
	.section	.text._Z23uniqe_idx_calc_threadIxPi,"ax",@progbits
	.align	128
        .global         _Z23uniqe_idx_calc_threadIxPi
        .type           _Z23uniqe_idx_calc_threadIxPi,@function
        .size           _Z23uniqe_idx_calc_threadIxPi,(.L_x_13 - _Z23uniqe_idx_calc_threadIxPi)
        .other          _Z23uniqe_idx_calc_threadIxPi,@"STO_CUDA_ENTRY STV_DEFAULT"
_Z23uniqe_idx_calc_threadIxPi:
.text._Z23uniqe_idx_calc_threadIxPi:
[----:B------:R-:W0:Y:S01]  /*0000*/  LDC R1, c[0x0][0x37c] ;  /* 0x0000df00ff017b82 */ /* 0x000e220000000800 */
[----:B------:R-:W1:Y:S07]  /*0010*/  S2R R10, SR_TID.X ;  /* 0x00000000000a7919 */ /* 0x000e6e0000002100 */
[----:B------:R-:W1:Y:S01]  /*0020*/  LDC.64 R2, c[0x0][0x380] ;  /* 0x0000e000ff027b82 */ /* 0x000e620000000a00 */
[----:B------:R-:W2:Y:S01]  /*0030*/  LDCU.64 UR4, c[0x0][0x358] ;  /* 0x00006b00ff0477ac */ /* 0x000ea20008000a00 */
[----:B0-----:R-:W-:Y:S01]  /*0040*/  VIADD R1, R1, 0xfffffff8 ;  /* 0xfffffff801017836 */ /* 0x001fe20000000000 */
[----:B------:R-:W0:Y:S01]  /*0050*/  LDCU.64 UR6, c[0x4][0x10] ;  /* 0x01000200ff0677ac */ /* 0x000e220008000a00 */
[----:B-1----:R-:W-:-:S05]  /*0060*/  IMAD.WIDE.U32 R2, R10, 0x4, R2 ;  /* 0x000000040a027825 */ /* 0x002fca00078e0002 */
[----:B--2---:R-:W2:Y:S01]  /*0070*/  LDG.E R11, desc[UR4][R2.64] ;  /* 0x00000004020b7981 */ /* 0x004ea2000c1e1900 */
[----:B------:R-:W-:Y:S01]  /*0080*/  MOV R0, 0x0 ;  /* 0x0000000000007802 */ /* 0x000fe20000000f00 */
[----:B------:R-:W1:Y:S01]  /*0090*/  LDCU UR4, c[0x0][0x2f8] ;  /* 0x00005f00ff0477ac */ /* 0x000e620008000800 */
[----:B0-----:R-:W-:Y:S01]  /*00a0*/  IMAD.U32 R4, RZ, RZ, UR6 ;  /* 0x00000006ff047e24 */ /* 0x001fe2000f8e00ff */
[----:B------:R-:W-:Y:S01]  /*00b0*/  MOV R5, UR7 ;  /* 0x0000000700057c02 */ /* 0x000fe20008000f00 */
[----:B------:R0:W3:Y:S01]  /*00c0*/  LDC.64 R8, c[0x4][R0] ;  /* 0x0100000000087b82 */ /* 0x0000e20000000a00 */
[----:B------:R-:W4:Y:S01]  /*00d0*/  LDCU UR5, c[0x0][0x2fc] ;  /* 0x00005f80ff0577ac */ /* 0x000f220008000800 */
[----:B-1----:R-:W-:-:S05]  /*00e0*/  IADD3 R6, P0, PT, R1, UR4, RZ ;  /* 0x0000000401067c10 */ /* 0x002fca000ff1e0ff */
[----:B----4-:R-:W-:Y:S01]  /*00f0*/  IMAD.X R7, RZ, RZ, UR5, P0 ;  /* 0x00000005ff077e24 */ /* 0x010fe200080e06ff */
[----:B--23--:R0:W-:Y:S07]  /*0100*/  STL.64 [R1], R10 ;  /* 0x0000000a01007387 */ /* 0x00c1ee0000100a00 */
[----:B------:R-:W-:-:S07]  /*0110*/  LEPC R20, `(.L_x_6) ;  /* 0x000000001014794e */ /* 0x000fce0000000000 */
[----:B0-----:R-:W-:Y:S05]  /*0120*/  CALL.ABS.NOINC R8 ;  /* 0x0000000008007343 */ /* 0x001fea0003c00000 */
.L_x_6:
[----:B------:R-:W-:Y:S05]  /*0130*/  EXIT ;  /* 0x000000000000794d */ /* 0x000fea0003800000 */
.L_x_7:
        /* <DEDUP_REMOVED lines=12> */
.L_x_13:


//--------------------- .text._Z10hello_cudav     --------------------------
	.section	.text._Z10hello_cudav,"ax",@progbits
	.align	128
        .global         _Z10hello_cudav
        .type           _Z10hello_cudav,@function
        .size           _Z10hello_cudav,(.L_x_14 - _Z10hello_cudav)
        .other          _Z10hello_cudav,@"STO_CUDA_ENTRY STV_DEFAULT"
_Z10hello_cudav:
.text._Z10hello_cudav:
[----:B------:R-:W0:Y:S01]  /*0000*/  LDC R1, c[0x0][0x37c] ;  /* 0x0000df00ff017b82 */ /* 0x000e220000000800 */
[----:B------:R-:W-:Y:S01]  /*0010*/  MOV R0, 0x0 ;  /* 0x0000000000007802 */ /* 0x000fe20000000f00 */
[----:B------:R-:W1:Y:S01]  /*0020*/  LDCU.64 UR4, c[0x4][0x8] ;  /* 0x01000100ff0477ac */ /* 0x000e620008000a00 */
[----:B------:R-:W-:-:S05]  /*0030*/  CS2R R6, SRZ ;  /* 0x0000000000067805 */ /* 0x000fca000001ff00 */
[----:B------:R2:W3:Y:S01]  /*0040*/  LDC.64 R2, c[0x4][R0] ;  /* 0x0100000000027b82 */ /* 0x0004e20000000a00 */
[----:B-1----:R-:W-:Y:S02]  /*0050*/  IMAD.U32 R4, RZ, RZ, UR4 ;  /* 0x00000004ff047e24 */ /* 0x002fe4000f8e00ff */
[----:B--2---:R-:W-:-:S07]  /*0060*/  IMAD.U32 R5, RZ, RZ, UR5 ;  /* 0x00000005ff057e24 */ /* 0x004fce000f8e00ff */
[----:B------:R-:W-:-:S07]  /*0070*/  LEPC R20, `(.L_x_8) ;  /* 0x000000001014794e */ /* 0x000fce0000000000 */
[----:B0--3--:R-:W-:Y:S05]  /*0080*/  CALL.ABS.NOINC R2 ;  /* 0x0000000002007343 */ /* 0x009fea0003c00000 */
.L_x_8:
[----:B------:R-:W-:Y:S05]  /*0090*/  EXIT ;  /* 0x000000000000794d */ /* 0x000fea0003800000 */
.L_x_9:
        /* <DEDUP_REMOVED lines=14> */
.L_x_14:


//--------------------- .nv.global.init           --------------------------
	.section	.nv.global.init,"aw",@progbits
.nv.global.init:
	.type		$str,@object
	.size		$str,($str$1 - $str)
$str:
        /*0000*/ 	.byte	0x48, 0x65, 0x6c, 0x6c, 0x6f, 0x20, 0x43, 0x75, 0x64, 0x61, 0x20, 0x77, 0x6f, 0x72, 0x6c, 0x64
        /*0010*/ 	.byte	0x20, 0x0a, 0x00
	.type		$str$1,@object
	.size		$str$1,($str$2 - $str$1)
$str$1:
        /*0013*/ 	.byte	0x74, 0x68, 0x72, 0x65, 0x61, 0x64, 0x49, 0x44, 0x58, 0x3a, 0x20, 0x25, 0x64, 0x2c, 0x20, 0x76
        /*0023*/ 	.byte	0x6c, 0x61, 0x75, 0x65, 0x20, 0x3a, 0x20, 0x25, 0x64, 0x20, 0x0a, 0x00
	.type		$str$2,@object
	.size		$str$2,($str$3 - $str$2)
$str$2:
        /*002f*/ 	.byte	0x62, 0x6c, 0x6f, 0x63, 0x6b, 0x49, 0x64, 0x78, 0x2e, 0x78, 0x20, 0x3a, 0x20, 0x25, 0x64, 0x2c
        /*003f*/ 	.byte	0x20, 0x74, 0x68, 0x72, 0x65, 0x61, 0x64, 0x49, 0x64, 0x78, 0x2e, 0x78, 0x20, 0x3a, 0x20, 0x25
        /*004f*/ 	.byte	0x64, 0x2c, 0x20, 0x67, 0x69, 0x64, 0x20, 0x3a, 0x20, 0x25, 0x64, 0x2c, 0x20, 0x76, 0x61, 0x6c
        /*005f*/ 	.byte	0x75, 0x65, 0x20, 0x3a, 0x20, 0x25, 0x64, 0x20, 0x0a, 0x00
	.type		$str$3,@object
	.size		$str$3,(.L_3 - $str$3)
$str$3:
        /*0069*/ 	.byte	0x62, 0x6c, 0x6f, 0x63, 0x6b, 0x49, 0x64, 0x78, 0x2e, 0x78, 0x20, 0x3a, 0x20, 0x25, 0x64, 0x2c
        /*0079*/ 	.byte	0x20, 0x62, 0x6c, 0x6f, 0x63, 0x6b, 0x49, 0x64, 0x78, 0x2e, 0x79, 0x20, 0x3a, 0x20, 0x25, 0x64
        /*0089*/ 	.byte	0x2c, 0x20, 0x74, 0x68, 0x72, 0x65, 0x61, 0x64, 0x49, 0x64, 0x78, 0x2e, 0x78, 0x20, 0x3a, 0x20
        /*0099*/ 	.byte	0x25, 0x64, 0x2c, 0x20, 0x67, 0x69, 0x64, 0x20, 0x3a, 0x20, 0x25, 0x64, 0x20, 0x2d, 0x20, 0x64
        /*00a9*/ 	.byte	0x61, 0x74, 0x61, 0x20, 0x3a, 0x20, 0x25, 0x64, 0x20, 0x0a, 0x00
.L_3:


//--------------------- .nv.shared.reserved.0     --------------------------
	.section	.nv.shared.reserved.0,"aw",@nobits
	.weak		__nv_reservedSMEM_offset_0_alias
	.size		__nv_reservedSMEM_offset_0_alias, 0, 64
	.other		__nv_reservedSMEM_offset_0_alias,@"STO_CUDA_RESERVED_SHARED STV_DEFAULT"
__nv_reservedSMEM_offset_0_alias:
	.zero		0
	.zero		64


//--------------------- .nv.constant0._Z27uniqe_gid_calculation_2d_2dPi --------------------------
	.section	.nv.constant0._Z27uniqe_gid_calculation_2d_2dPi,"a",@progbits
	.sectionflags	@""
	.align	4
.nv.constant0._Z27uniqe_gid_calculation_2d_2dPi:
	.zero		904


//--------------------- .nv.constant0._Z24uniqe_gid_calculation_2dPi --------------------------
	.section	.nv.constant0._Z24uniqe_gid_calculation_2dPi,"a",@progbits
	.sectionflags	@""
	.align	4
.nv.constant0._Z24uniqe_gid_calculation_2dPi:
	.zero		904


//--------------------- .nv.constant0._Z21uniqe_gid_calculationPi --------------------------
	.section	.nv.constant0._Z21uniqe_gid_calculationPi,"a",@progbits
	.sectionflags	@""
	.align	4
.nv.constant0._Z21uniqe_gid_calculationPi:
	.zero		904


//--------------------- .nv.constant0._Z23uniqe_idx_calc_threadIxPi --------------------------
	.section	.nv.constant0._Z23uniqe_idx_calc_threadIxPi,"a",@progbits
	.sectionflags	@""
	.align	4
.nv.constant0._Z23uniqe_idx_calc_threadIxPi:
	.zero		904


//--------------------- .nv.constant0._Z10hello_cudav --------------------------
	.section	.nv.constant0._Z10hello_cudav,"a",@progbits
	.sectionflags	@""
	.align	4
.nv.constant0._Z10hello_cudav:
	.zero		896


//--------------------- SYMBOLS --------------------------

	.type		.nv.reservedSmem.offset0,@object
	.size		.nv.reservedSmem.offset0,0x4
	.type		vprintf,@function
